//
// Generated by NVIDIA NVVM Compiler
//
// Compiler Build ID: CL-36424714
// Cuda compilation tools, release 13.0, V13.0.88
// Based on NVVM 20.0.0
//

.version 9.0
.target sm_100
.address_size 64

	// .globl	_Z13linearRegressiPfPdi

.visible .entry _Z13linearRegressiPfPdi(
	.param .u32 _Z13linearRegressiPfPdi_param_0,
	.param .u64 .ptr .align 1 _Z13linearRegressiPfPdi_param_1,
	.param .u64 .ptr .align 1 _Z13linearRegressiPfPdi_param_2,
	.param .u32 _Z13linearRegressiPfPdi_param_3
)
{


	ret;

}


// ===== COMPILED SASS (sm_100) =====

	.target	sm_100

	.elftype	@"ET_EXEC"


//--------------------- .note.nv.tkinfo           --------------------------
	.section	.note.nv.tkinfo,"",@"SHT_NOTE"
	.sectionflags	@"SHF_NOTE_NV_TKINFO"
	.tkinfo
        /*0018*/ 	.word	0x00000002
        /*0030*/ 	.string	""
        /*0030*/ 	.string	"ptxas"
        /*0030*/ 	.string	"Cuda compilation tools, release 13.0, V13.0.88"
        /*0030*/ 	.string	"Build cuda_13.0.r13.0/compiler.36424714_0"
        /*0030*/ 	.string	"-arch sm_100 -m 64 "



//--------------------- .note.nv.cuinfo           --------------------------
	.section	.note.nv.cuinfo,"",@"SHT_NOTE"
	.sectionflags	@"SHF_NOTE_NV_CUINFO"
        /*0018*/ 	.short	0x0002
        /*001a*/ 	.short	0x0064
        /*001c*/ 	.short	0x0082
	.zero		2


//--------------------- .nv.info                  --------------------------
	.section	.nv.info,"",@"SHT_CUDA_INFO"
	.align	4


	//----- nvinfo : EIATTR_REGCOUNT
	.align		4
        /*0000*/ 	.byte	0x04, 0x2f
        /*0002*/ 	.short	(.L_1 - .L_0)
	.align		4
.L_0:
        /*0004*/ 	.word	index@(_Z13linearRegressiPfPdi)
        /*0008*/ 	.word	0x00000004


	//----- nvinfo : EIATTR_FRAME_SIZE
	.align		4
.L_1:
        /*000c*/ 	.byte	0x04, 0x11
        /*000e*/ 	.short	(.L_3 - .L_2)
	.align		4
.L_2:
        /*0010*/ 	.word	index@(_Z13linearRegressiPfPdi)
        /*0014*/ 	.word	0x00000000


	//----- nvinfo : EIATTR_MIN_STACK_SIZE
	.align		4
.L_3:
        /*0018*/ 	.byte	0x04, 0x12
        /*001a*/ 	.short	(.L_5 - .L_4)
	.align		4
.L_4:
        /*001c*/ 	.word	index@(_Z13linearRegressiPfPdi)
        /*0020*/ 	.word	0x00000000
.L_5:


//--------------------- .nv.compat                --------------------------
	.section	.nv.compat,"",@"SHT_CUDA_COMPAT_INFO"
	.align	4
        /*0000*/ 	.byte	0x02, 0x09, 0x00, 0x00, 0x02, 0x02, 0x01, 0x00, 0x02, 0x05, 0x05, 0x00, 0x03, 0x07, 0x01, 0x01
        /*0010*/ 	.byte	0x02, 0x03, 0x00, 0x00, 0x02, 0x06, 0x01, 0x00, 0x04, 0x0b, 0x08, 0x00, 0x09, 0x00, 0x00, 0x00
        /*0020*/ 	.byte	0x00, 0x00, 0x00, 0x00


//--------------------- .nv.info._Z13linearRegressiPfPdi --------------------------
	.section	.nv.info._Z13linearRegressiPfPdi,"",@"SHT_CUDA_INFO"
	.sectionflags	@""
	.align	4


	//----- nvinfo : EIATTR_CUDA_API_VERSION
	.align		4
        /*0000*/ 	.byte	0x04, 0x37
        /*0002*/ 	.short	(.L_7 - .L_6)
.L_6:
        /*0004*/ 	.word	0x00000082


	//----- nvinfo : EIATTR_KPARAM_INFO
	.align		4
.L_7:
        /*0008*/ 	.byte	0x04, 0x17
        /*000a*/ 	.short	(.L_9 - .L_8)
.L_8:
        /*000c*/ 	.word	0x00000000
        /*0010*/ 	.short	0x0003
        /*0012*/ 	.short	0x0018
        /*0014*/ 	.byte	0x00, 0xf0, 0x11, 0x00


	//----- nvinfo : EIATTR_KPARAM_INFO
	.align		4
.L_9:
        /*0018*/ 	.byte	0x04, 0x17
        /*001a*/ 	.short	(.L_11 - .L_10)
.L_10:
        /*001c*/ 	.word	0x00000000
        /*0020*/ 	.short	0x0002
        /*0022*/ 	.short	0x0010
        /*0024*/ 	.byte	0x00, 0xf5, 0x21, 0x00


	//----- nvinfo : EIATTR_KPARAM_INFO
	.align		4
.L_11:
        /*0028*/ 	.byte	0x04, 0x17
        /*002a*/ 	.short	(.L_13 - .L_12)
.L_12:
        /*002c*/ 	.word	0x00000000
        /*0030*/ 	.short	0x0001
        /*0032*/ 	.short	0x0008
        /*0034*/ 	.byte	0x00, 0xf5, 0x21, 0x00


	//----- nvinfo : EIATTR_KPARAM_INFO
	.align		4
.L_13:
        /*0038*/ 	.byte	0x04, 0x17
        /*003a*/ 	.short	(.L_15 - .L_14)
.L_14:
        /*003c*/ 	.word	0x00000000
        /*0040*/ 	.short	0x0000
        /*0042*/ 	.short	0x0000
        /*0044*/ 	.byte	0x00, 0xf0, 0x11, 0x00


	//----- nvinfo : EIATTR_SPARSE_MMA_MASK
	.align		4
.L_15:
        /*0048*/ 	.byte	0x03, 0x50
        /*004a*/ 	.short	0x0000


	//----- nvinfo : EIATTR_MAXREG_COUNT
	.align		4
        /*004c*/ 	.byte	0x03, 0x1b
        /*004e*/ 	.short	0x00ff


	//----- nvinfo : EIATTR_MERCURY_ISA_VERSION
	.align		4
        /*0050*/ 	.byte	0x03, 0x5f
        /*0052*/ 	.short	0x0101


	//----- nvinfo : EIATTR_VRC_CTA_INIT_COUNT
	.align		4
        /*0054*/ 	.byte	0x02, 0x4a
	.zero		1
	.zero		1


	//----- nvinfo : EIATTR_EXIT_INSTR_OFFSETS
	.align		4
        /*0058*/ 	.byte	0x04, 0x1c
        /*005a*/ 	.short	(.L_17 - .L_16)


	//   ....[0]....
.L_16:
        /*005c*/ 	.word	0x00000010


	//----- nvinfo : EIATTR_CBANK_PARAM_SIZE
	.align		4
.L_17:
        /*0060*/ 	.byte	0x03, 0x19
        /*0062*/ 	.short	0x001c


	//----- nvinfo : EIATTR_PARAM_CBANK
	.align		4
        /*0064*/ 	.byte	0x04, 0x0a
        /*0066*/ 	.short	(.L_19 - .L_18)
	.align		4
.L_18:
        /*0068*/ 	.word	index@(.nv.constant0._Z13linearRegressiPfPdi)
        /*006c*/ 	.short	0x0380
        /*006e*/ 	.short	0x001c


	//----- nvinfo : EIATTR_SW_WAR
	.align		4
.L_19:
        /*0070*/ 	.byte	0x04, 0x36
        /*0072*/ 	.short	(.L_21 - .L_20)
.L_20:
        /*0074*/ 	.word	0x00000008
.L_21:


//--------------------- .nv.callgraph             --------------------------
	.section	.nv.callgraph,"",@"SHT_CUDA_CALLGRAPH"
	.align	4
	.sectionentsize	8
	.align		4
        /*0000*/ 	.word	0x00000000
	.align		4
        /*0004*/ 	.word	0xffffffff
	.align		4
        /*0008*/ 	.word	0x00000000
	.align		4
        /*000c*/ 	.word	0xfffffffe
	.align		4
        /*0010*/ 	.word	0x00000000
	.align		4
        /*0014*/ 	.word	0xfffffffd
	.align		4
        /*0018*/ 	.word	0x00000000
	.align		4
        /*001c*/ 	.word	0xfffffffc


//--------------------- .text._Z13linearRegressiPfPdi --------------------------
	.section	.text._Z13linearRegressiPfPdi,"ax",@progbits
	.align	128
        .global         _Z13linearRegressiPfPdi
        .type           _Z13linearRegressiPfPdi,@function
        .size           _Z13linearRegressiPfPdi,(.L_x_1 - _Z13linearRegressiPfPdi)
        .other          _Z13linearRegressiPfPdi,@"STO_CUDA_ENTRY STV_DEFAULT"
_Z13linearRegressiPfPdi:
.text._Z13linearRegressiPfPdi:
[----:B------:R-:W-:Y:S01]  /*0000*/  LDC R1, c[0x0][0x37c] ;  /* 0x0000df00ff017b82 */ /* 0x000fe20000000800 */
[----:B------:R-:W-:Y:S05]  /*0010*/  EXIT ;  /* 0x000000000000794d */ /* 0x000fea0003800000 */
.L_x_0:
[----:B------:R-:W-:-:S00]  /*0020*/  BRA `(.L_x_0) ;  /* 0xfffffffc00fc7947 */ /* 0x000fc0000383ffff */
[----:B------:R-:W-:-:S00]  /*0030*/  NOP ;  /* 0x0000000000007918 */ /* 0x000fc00000000000 */
        /* <DEDUP_REMOVED lines=12> */
.L_x_1:


//--------------------- .nv.shared.reserved.0     --------------------------
	.section	.nv.shared.reserved.0,"aw",@nobits
	.weak		__nv_reservedSMEM_offset_0_alias
	.size		__nv_reservedSMEM_offset_0_alias, 0, 64
	.other		__nv_reservedSMEM_offset_0_alias,@"STO_CUDA_RESERVED_SHARED STV_DEFAULT"
__nv_reservedSMEM_offset_0_alias:
	.zero		0
	.zero		64


//--------------------- .nv.constant0._Z13linearRegressiPfPdi --------------------------
	.section	.nv.constant0._Z13linearRegressiPfPdi,"a",@progbits
	.sectionflags	@""
	.align	4
.nv.constant0._Z13linearRegressiPfPdi:
	.zero		924


//--------------------- SYMBOLS --------------------------

	.type		.nv.reservedSmem.offset0,@object
	.size		.nv.reservedSmem.offset0,0x4
